//
// Generated by NVIDIA NVVM Compiler
//
// Compiler Build ID: CL-36424714
// Cuda compilation tools, release 13.0, V13.0.88
// Based on NVVM 20.0.0
//

.version 9.0
.target sm_100
.address_size 64

	// .globl	_Z7add_rowPiS_S_
.extern .func  (.param .b32 func_retval0) vprintf
(
	.param .b64 vprintf_param_0,
	.param .b64 vprintf_param_1
)
;
.global .align 1 .b8 $str[10] = {105, 100, 120, 32, 61, 32, 37, 100, 10};

.visible .entry _Z7add_rowPiS_S_(
	.param .u64 .ptr .align 1 _Z7add_rowPiS_S__param_0,
	.param .u64 .ptr .align 1 _Z7add_rowPiS_S__param_1,
	.param .u64 .ptr .align 1 _Z7add_rowPiS_S__param_2
)
{
	.reg .b32 	%r<12>;
	.reg .b64 	%rd<11>;

	ld.param.u64 	%rd1, [_Z7add_rowPiS_S__param_0];
	ld.param.u64 	%rd2, [_Z7add_rowPiS_S__param_1];
	ld.param.u64 	%rd3, [_Z7add_rowPiS_S__param_2];
	mov.u32 	%r1, %tid.x;
	mul.lo.s32 	%r2, %r1, 3;
	cvta.to.global.u64 	%rd4, %rd1;
	cvta.to.global.u64 	%rd5, %rd2;
	cvta.to.global.u64 	%rd6, %rd3;
	mul.wide.u32 	%rd7, %r2, 4;
	add.s64 	%rd8, %rd4, %rd7;
	ld.global.u32 	%r3, [%rd8];
	add.s64 	%rd9, %rd5, %rd7;
	ld.global.u32 	%r4, [%rd9];
	add.s32 	%r5, %r4, %r3;
	add.s64 	%rd10, %rd6, %rd7;
	st.global.u32 	[%rd10], %r5;
	ld.global.u32 	%r6, [%rd8+4];
	ld.global.u32 	%r7, [%rd9+4];
	add.s32 	%r8, %r7, %r6;
	st.global.u32 	[%rd10+4], %r8;
	ld.global.u32 	%r9, [%rd8+8];
	ld.global.u32 	%r10, [%rd9+8];
	add.s32 	%r11, %r10, %r9;
	st.global.u32 	[%rd10+8], %r11;
	ret;

}
	// .globl	_Z7add_colPiS_S_
.visible .entry _Z7add_colPiS_S_(
	.param .u64 .ptr .align 1 _Z7add_colPiS_S__param_0,
	.param .u64 .ptr .align 1 _Z7add_colPiS_S__param_1,
	.param .u64 .ptr .align 1 _Z7add_colPiS_S__param_2
)
{
	.local .align 8 .b8 	__local_depot1[8];
	.reg .b64 	%SP;
	.reg .b64 	%SPL;
	.reg .b32 	%r<16>;
	.reg .b64 	%rd<15>;

	mov.u64 	%SPL, __local_depot1;
	cvta.local.u64 	%SP, %SPL;
	ld.param.u64 	%rd1, [_Z7add_colPiS_S__param_0];
	ld.param.u64 	%rd2, [_Z7add_colPiS_S__param_1];
	ld.param.u64 	%rd3, [_Z7add_colPiS_S__param_2];
	add.u64 	%rd4, %SP, 0;
	add.u64 	%rd5, %SPL, 0;
	mov.u32 	%r1, %tid.x;
	st.local.u32 	[%rd5], %r1;
	mov.u64 	%rd6, $str;
	cvta.global.u64 	%rd7, %rd6;
	{ // callseq 0, 0
	.param .b64 param0;
	st.param.b64 	[param0], %rd7;
	.param .b64 param1;
	st.param.b64 	[param1], %rd4;
	.param .b32 retval0;
	call.uni (retval0), 
	vprintf, 
	(
	param0, 
	param1
	);
	ld.param.b32 	%r2, [retval0];
	} // callseq 0
	cvta.to.global.u64 	%rd8, %rd1;
	cvta.to.global.u64 	%rd9, %rd2;
	cvta.to.global.u64 	%rd10, %rd3;
	mul.wide.u32 	%rd11, %r1, 4;
	add.s64 	%rd12, %rd8, %rd11;
	ld.global.u32 	%r4, [%rd12];
	add.s64 	%rd13, %rd9, %rd11;
	ld.global.u32 	%r5, [%rd13];
	add.s32 	%r6, %r5, %r4;
	add.s64 	%rd14, %rd10, %rd11;
	st.global.u32 	[%rd14], %r6;
	ld.global.u32 	%r7, [%rd12+12];
	ld.global.u32 	%r8, [%rd13+12];
	add.s32 	%r9, %r8, %r7;
	st.global.u32 	[%rd14+12], %r9;
	ld.global.u32 	%r10, [%rd12+24];
	ld.global.u32 	%r11, [%rd13+24];
	add.s32 	%r12, %r11, %r10;
	st.global.u32 	[%rd14+24], %r12;
	ld.global.u32 	%r13, [%rd12+36];
	ld.global.u32 	%r14, [%rd13+36];
	add.s32 	%r15, %r14, %r13;
	st.global.u32 	[%rd14+36], %r15;
	ret;

}
	// .globl	_Z11add_elementPiS_S_
.visible .entry _Z11add_elementPiS_S_(
	.param .u64 .ptr .align 1 _Z11add_elementPiS_S__param_0,
	.param .u64 .ptr .align 1 _Z11add_elementPiS_S__param_1,
	.param .u64 .ptr .align 1 _Z11add_elementPiS_S__param_2
)
{
	.local .align 8 .b8 	__local_depot2[8];
	.reg .b64 	%SP;
	.reg .b64 	%SPL;
	.reg .b32 	%r<10>;
	.reg .b64 	%rd<15>;

	mov.u64 	%SPL, __local_depot2;
	cvta.local.u64 	%SP, %SPL;
	ld.param.u64 	%rd1, [_Z11add_elementPiS_S__param_0];
	ld.param.u64 	%rd2, [_Z11add_elementPiS_S__param_1];
	ld.param.u64 	%rd3, [_Z11add_elementPiS_S__param_2];
	cvta.to.global.u64 	%rd4, %rd3;
	cvta.to.global.u64 	%rd5, %rd2;
	cvta.to.global.u64 	%rd6, %rd1;
	add.u64 	%rd7, %SP, 0;
	add.u64 	%rd8, %SPL, 0;
	mov.u32 	%r1, %ntid.x;
	mov.u32 	%r2, %ctaid.x;
	mov.u32 	%r3, %tid.x;
	mad.lo.s32 	%r4, %r1, %r2, %r3;
	st.local.u32 	[%rd8], %r4;
	mov.u64 	%rd9, $str;
	cvta.global.u64 	%rd10, %rd9;
	{ // callseq 1, 0
	.param .b64 param0;
	st.param.b64 	[param0], %rd10;
	.param .b64 param1;
	st.param.b64 	[param1], %rd7;
	.param .b32 retval0;
	call.uni (retval0), 
	vprintf, 
	(
	param0, 
	param1
	);
	ld.param.b32 	%r5, [retval0];
	} // callseq 1
	mul.wide.s32 	%rd11, %r4, 4;
	add.s64 	%rd12, %rd6, %rd11;
	ld.global.u32 	%r7, [%rd12];
	add.s64 	%rd13, %rd5, %rd11;
	ld.global.u32 	%r8, [%rd13];
	add.s32 	%r9, %r8, %r7;
	add.s64 	%rd14, %rd4, %rd11;
	st.global.u32 	[%rd14], %r9;
	ret;

}


// ===== COMPILED SASS (sm_100) =====

	.target	sm_100

	.elftype	@"ET_EXEC"


//--------------------- .note.nv.tkinfo           --------------------------
	.section	.note.nv.tkinfo,"",@"SHT_NOTE"
	.sectionflags	@"SHF_NOTE_NV_TKINFO"
	.tkinfo
        /*0018*/ 	.word	0x00000002
        /*0030*/ 	.string	""
        /*0030*/ 	.string	"ptxas"
        /*0030*/ 	.string	"Cuda compilation tools, release 13.0, V13.0.88"
        /*0030*/ 	.string	"Build cuda_13.0.r13.0/compiler.36424714_0"
        /*0030*/ 	.string	"-arch sm_100 -m 64 "



//--------------------- .note.nv.cuinfo           --------------------------
	.section	.note.nv.cuinfo,"",@"SHT_NOTE"
	.sectionflags	@"SHF_NOTE_NV_CUINFO"
        /*0018*/ 	.short	0x0002
        /*001a*/ 	.short	0x0064
        /*001c*/ 	.short	0x0082
	.zero		2


//--------------------- .nv.info                  --------------------------
	.section	.nv.info,"",@"SHT_CUDA_INFO"
	.align	4


	//----- nvinfo : EIATTR_REGCOUNT
	.align		4
        /*0000*/ 	.byte	0x04, 0x2f
        /*0002*/ 	.short	(.L_2 - .L_1)
	.align		4
.L_1:
        /*0004*/ 	.word	index@(_Z7add_rowPiS_S_)
        /*0008*/ 	.word	0x00000010


	//----- nvinfo : EIATTR_FRAME_SIZE
	.align		4
.L_2:
        /*000c*/ 	.byte	0x04, 0x11
        /*000e*/ 	.short	(.L_4 - .L_3)
	.align		4
.L_3:
        /*0010*/ 	.word	index@(_Z7add_rowPiS_S_)
        /*0014*/ 	.word	0x00000000


	//----- nvinfo : EIATTR_REGCOUNT
	.align		4
.L_4:
        /*0018*/ 	.byte	0x04, 0x2f
        /*001a*/ 	.short	(.L_6 - .L_5)
	.align		4
.L_5:
        /*001c*/ 	.word	index@(_Z7add_colPiS_S_)
        /*0020*/ 	.word	0x00000018


	//----- nvinfo : EIATTR_FRAME_SIZE
	.align		4
.L_6:
        /*0024*/ 	.byte	0x04, 0x11
        /*0026*/ 	.short	(.L_8 - .L_7)
	.align		4
.L_7:
        /*0028*/ 	.word	index@(_Z7add_colPiS_S_)
        /*002c*/ 	.word	0x00000008


	//----- nvinfo : EIATTR_REGCOUNT
	.align		4
.L_8:
        /*0030*/ 	.byte	0x04, 0x2f
        /*0032*/ 	.short	(.L_10 - .L_9)
	.align		4
.L_9:
        /*0034*/ 	.word	index@(_Z11add_elementPiS_S_)
        /*0038*/ 	.word	0x00000018


	//----- nvinfo : EIATTR_FRAME_SIZE
	.align		4
.L_10:
        /*003c*/ 	.byte	0x04, 0x11
        /*003e*/ 	.short	(.L_12 - .L_11)
	.align		4
.L_11:
        /*0040*/ 	.word	index@(_Z11add_elementPiS_S_)
        /*0044*/ 	.word	0x00000008


	//----- nvinfo : EIATTR_MIN_STACK_SIZE
	.align		4
.L_12:
        /*0048*/ 	.byte	0x04, 0x12
        /*004a*/ 	.short	(.L_14 - .L_13)
	.align		4
.L_13:
        /*004c*/ 	.word	index@(_Z11add_elementPiS_S_)
        /*0050*/ 	.word	0x00000008


	//----- nvinfo : EIATTR_MIN_STACK_SIZE
	.align		4
.L_14:
        /*0054*/ 	.byte	0x04, 0x12
        /*0056*/ 	.short	(.L_16 - .L_15)
	.align		4
.L_15:
        /*0058*/ 	.word	index@(_Z7add_colPiS_S_)
        /*005c*/ 	.word	0x00000008


	//----- nvinfo : EIATTR_MIN_STACK_SIZE
	.align		4
.L_16:
        /*0060*/ 	.byte	0x04, 0x12
        /*0062*/ 	.short	(.L_18 - .L_17)
	.align		4
.L_17:
        /*0064*/ 	.word	index@(_Z7add_rowPiS_S_)
        /*0068*/ 	.word	0x00000000
.L_18:


//--------------------- .nv.compat                --------------------------
	.section	.nv.compat,"",@"SHT_CUDA_COMPAT_INFO"
	.align	4
        /*0000*/ 	.byte	0x02, 0x09, 0x00, 0x00, 0x02, 0x02, 0x01, 0x00, 0x02, 0x05, 0x05, 0x00, 0x03, 0x07, 0x01, 0x01
        /*0010*/ 	.byte	0x02, 0x03, 0x00, 0x00, 0x02, 0x06, 0x01, 0x00, 0x04, 0x0b, 0x08, 0x00, 0x09, 0x00, 0x00, 0x00
        /*0020*/ 	.byte	0x00, 0x00, 0x00, 0x00


//--------------------- .nv.info._Z11add_elementPiS_S_ --------------------------
	.section	.nv.info._Z11add_elementPiS_S_,"",@"SHT_CUDA_INFO"
	.sectionflags	@""
	.align	4


	//----- nvinfo : EIATTR_CUDA_API_VERSION
	.align		4
        /*0000*/ 	.byte	0x04, 0x37
        /*0002*/ 	.short	(.L_20 - .L_19)
.L_19:
        /*0004*/ 	.word	0x00000082


	//----- nvinfo : EIATTR_KPARAM_INFO
	.align		4
.L_20:
        /*0008*/ 	.byte	0x04, 0x17
        /*000a*/ 	.short	(.L_22 - .L_21)
.L_21:
        /*000c*/ 	.word	0x00000000
        /*0010*/ 	.short	0x0002
        /*0012*/ 	.short	0x0010
        /*0014*/ 	.byte	0x00, 0xf5, 0x21, 0x00


	//----- nvinfo : EIATTR_KPARAM_INFO
	.align		4
.L_22:
        /*0018*/ 	.byte	0x04, 0x17
        /*001a*/ 	.short	(.L_24 - .L_23)
.L_23:
        /*001c*/ 	.word	0x00000000
        /*0020*/ 	.short	0x0001
        /*0022*/ 	.short	0x0008
        /*0024*/ 	.byte	0x00, 0xf5, 0x21, 0x00


	//----- nvinfo : EIATTR_KPARAM_INFO
	.align		4
.L_24:
        /*0028*/ 	.byte	0x04, 0x17
        /*002a*/ 	.short	(.L_26 - .L_25)
.L_25:
        /*002c*/ 	.word	0x00000000
        /*0030*/ 	.short	0x0000
        /*0032*/ 	.short	0x0000
        /*0034*/ 	.byte	0x00, 0xf5, 0x21, 0x00


	//----- nvinfo : EIATTR_SPARSE_MMA_MASK
	.align		4
.L_26:
        /*0038*/ 	.byte	0x03, 0x50
        /*003a*/ 	.short	0x0000


	//----- nvinfo : EIATTR_MAXREG_COUNT
	.align		4
        /*003c*/ 	.byte	0x03, 0x1b
        /*003e*/ 	.short	0x00ff


	//----- nvinfo : EIATTR_EXTERNS
	.align		4
        /*0040*/ 	.byte	0x04, 0x0f
        /*0042*/ 	.short	(.L_28 - .L_27)


	//   ....[0]....
	.align		4
.L_27:
        /*0044*/ 	.word	index@(vprintf)


	//----- nvinfo : EIATTR_MERCURY_ISA_VERSION
	.align		4
.L_28:
        /*0048*/ 	.byte	0x03, 0x5f
        /*004a*/ 	.short	0x0101


	//----- nvinfo : EIATTR_VRC_CTA_INIT_COUNT
	.align		4
        /*004c*/ 	.byte	0x02, 0x4a
	.zero		1
	.zero		1


	//----- nvinfo : EIATTR_SYSCALL_OFFSETS
	.align		4
        /*0050*/ 	.byte	0x04, 0x46
        /*0052*/ 	.short	(.L_30 - .L_29)


	//   ....[0]....
.L_29:
        /*0054*/ 	.word	0x00000120


	//----- nvinfo : EIATTR_EXIT_INSTR_OFFSETS
	.align		4
.L_30:
        /*0058*/ 	.byte	0x04, 0x1c
        /*005a*/ 	.short	(.L_32 - .L_31)


	//   ....[0]....
.L_31:
        /*005c*/ 	.word	0x000001d0


	//----- nvinfo : EIATTR_CBANK_PARAM_SIZE
	.align		4
.L_32:
        /*0060*/ 	.byte	0x03, 0x19
        /*0062*/ 	.short	0x0018


	//----- nvinfo : EIATTR_PARAM_CBANK
	.align		4
        /*0064*/ 	.byte	0x04, 0x0a
        /*0066*/ 	.short	(.L_34 - .L_33)
	.align		4
.L_33:
        /*0068*/ 	.word	index@(.nv.constant0._Z11add_elementPiS_S_)
        /*006c*/ 	.short	0x0380
        /*006e*/ 	.short	0x0018


	//----- nvinfo : EIATTR_SW_WAR
	.align		4
.L_34:
        /*0070*/ 	.byte	0x04, 0x36
        /*0072*/ 	.short	(.L_36 - .L_35)
.L_35:
        /*0074*/ 	.word	0x00000008
.L_36:


//--------------------- .nv.info._Z7add_colPiS_S_ --------------------------
	.section	.nv.info._Z7add_colPiS_S_,"",@"SHT_CUDA_INFO"
	.sectionflags	@""
	.align	4


	//----- nvinfo : EIATTR_CUDA_API_VERSION
	.align		4
        /*0000*/ 	.byte	0x04, 0x37
        /*0002*/ 	.short	(.L_38 - .L_37)
.L_37:
        /*0004*/ 	.word	0x00000082


	//----- nvinfo : EIATTR_KPARAM_INFO
	.align		4
.L_38:
        /*0008*/ 	.byte	0x04, 0x17
        /*000a*/ 	.short	(.L_40 - .L_39)
.L_39:
        /*000c*/ 	.word	0x00000000
        /*0010*/ 	.short	0x0002
        /*0012*/ 	.short	0x0010
        /*0014*/ 	.byte	0x00, 0xf5, 0x21, 0x00


	//----- nvinfo : EIATTR_KPARAM_INFO
	.align		4
.L_40:
        /*0018*/ 	.byte	0x04, 0x17
        /*001a*/ 	.short	(.L_42 - .L_41)
.L_41:
        /*001c*/ 	.word	0x00000000
        /*0020*/ 	.short	0x0001
        /*0022*/ 	.short	0x0008
        /*0024*/ 	.byte	0x00, 0xf5, 0x21, 0x00


	//----- nvinfo : EIATTR_KPARAM_INFO
	.align		4
.L_42:
        /*0028*/ 	.byte	0x04, 0x17
        /*002a*/ 	.short	(.L_44 - .L_43)
.L_43:
        /*002c*/ 	.word	0x00000000
        /*0030*/ 	.short	0x0000
        /*0032*/ 	.short	0x0000
        /*0034*/ 	.byte	0x00, 0xf5, 0x21, 0x00


	//----- nvinfo : EIATTR_SPARSE_MMA_MASK
	.align		4
.L_44:
        /*0038*/ 	.byte	0x03, 0x50
        /*003a*/ 	.short	0x0000


	//----- nvinfo : EIATTR_MAXREG_COUNT
	.align		4
        /*003c*/ 	.byte	0x03, 0x1b
        /*003e*/ 	.short	0x00ff


	//----- nvinfo : EIATTR_EXTERNS
	.align		4
        /*0040*/ 	.byte	0x04, 0x0f
        /*0042*/ 	.short	(.L_46 - .L_45)


	//   ....[0]....
	.align		4
.L_45:
        /*0044*/ 	.word	index@(vprintf)


	//----- nvinfo : EIATTR_MERCURY_ISA_VERSION
	.align		4
.L_46:
        /*0048*/ 	.byte	0x03, 0x5f
        /*004a*/ 	.short	0x0101


	//----- nvinfo : EIATTR_VRC_CTA_INIT_COUNT
	.align		4
        /*004c*/ 	.byte	0x02, 0x4a
	.zero		1
	.zero		1


	//----- nvinfo : EIATTR_SYSCALL_OFFSETS
	.align		4
        /*0050*/ 	.byte	0x04, 0x46
        /*0052*/ 	.short	(.L_48 - .L_47)


	//   ....[0]....
.L_47:
        /*0054*/ 	.word	0x000000f0


	//----- nvinfo : EIATTR_EXIT_INSTR_OFFSETS
	.align		4
.L_48:
        /*0058*/ 	.byte	0x04, 0x1c
        /*005a*/ 	.short	(.L_50 - .L_49)


	//   ....[0]....
.L_49:
        /*005c*/ 	.word	0x00000260


	//----- nvinfo : EIATTR_CBANK_PARAM_SIZE
	.align		4
.L_50:
        /*0060*/ 	.byte	0x03, 0x19
        /*0062*/ 	.short	0x0018


	//----- nvinfo : EIATTR_PARAM_CBANK
	.align		4
        /*0064*/ 	.byte	0x04, 0x0a
        /*0066*/ 	.short	(.L_52 - .L_51)
	.align		4
.L_51:
        /*0068*/ 	.word	index@(.nv.constant0._Z7add_colPiS_S_)
        /*006c*/ 	.short	0x0380
        /*006e*/ 	.short	0x0018


	//----- nvinfo : EIATTR_SW_WAR
	.align		4
.L_52:
        /*0070*/ 	.byte	0x04, 0x36
        /*0072*/ 	.short	(.L_54 - .L_53)
.L_53:
        /*0074*/ 	.word	0x00000008
.L_54:


//--------------------- .nv.info._Z7add_rowPiS_S_ --------------------------
	.section	.nv.info._Z7add_rowPiS_S_,"",@"SHT_CUDA_INFO"
	.sectionflags	@""
	.align	4


	//----- nvinfo : EIATTR_CUDA_API_VERSION
	.align		4
        /*0000*/ 	.byte	0x04, 0x37
        /*0002*/ 	.short	(.L_56 - .L_55)
.L_55:
        /*0004*/ 	.word	0x00000082


	//----- nvinfo : EIATTR_KPARAM_INFO
	.align		4
.L_56:
        /*0008*/ 	.byte	0x04, 0x17
        /*000a*/ 	.short	(.L_58 - .L_57)
.L_57:
        /*000c*/ 	.word	0x00000000
        /*0010*/ 	.short	0x0002
        /*0012*/ 	.short	0x0010
        /*0014*/ 	.byte	0x00, 0xf5, 0x21, 0x00


	//----- nvinfo : EIATTR_KPARAM_INFO
	.align		4
.L_58:
        /*0018*/ 	.byte	0x04, 0x17
        /*001a*/ 	.short	(.L_60 - .L_59)
.L_59:
        /*001c*/ 	.word	0x00000000
        /*0020*/ 	.short	0x0001
        /*0022*/ 	.short	0x0008
        /*0024*/ 	.byte	0x00, 0xf5, 0x21, 0x00


	//----- nvinfo : EIATTR_KPARAM_INFO
	.align		4
.L_60:
        /*0028*/ 	.byte	0x04, 0x17
        /*002a*/ 	.short	(.L_62 - .L_61)
.L_61:
        /*002c*/ 	.word	0x00000000
        /*0030*/ 	.short	0x0000
        /*0032*/ 	.short	0x0000
        /*0034*/ 	.byte	0x00, 0xf5, 0x21, 0x00


	//----- nvinfo : EIATTR_SPARSE_MMA_MASK
	.align		4
.L_62:
        /*0038*/ 	.byte	0x03, 0x50
        /*003a*/ 	.short	0x0000


	//----- nvinfo : EIATTR_MAXREG_COUNT
	.align		4
        /*003c*/ 	.byte	0x03, 0x1b
        /*003e*/ 	.short	0x00ff


	//----- nvinfo : EIATTR_MERCURY_ISA_VERSION
	.align		4
        /*0040*/ 	.byte	0x03, 0x5f
        /*0042*/ 	.short	0x0101


	//----- nvinfo : EIATTR_VRC_CTA_INIT_COUNT
	.align		4
        /*0044*/ 	.byte	0x02, 0x4a
	.zero		1
	.zero		1


	//----- nvinfo : EIATTR_EXIT_INSTR_OFFSETS
	.align		4
        /*0048*/ 	.byte	0x04, 0x1c
        /*004a*/ 	.short	(.L_64 - .L_63)


	//   ....[0]....
.L_63:
        /*004c*/ 	.word	0x00000160


	//----- nvinfo : EIATTR_CBANK_PARAM_SIZE
	.align		4
.L_64:
        /*0050*/ 	.byte	0x03, 0x19
        /*0052*/ 	.short	0x0018


	//----- nvinfo : EIATTR_PARAM_CBANK
	.align		4
        /*0054*/ 	.byte	0x04, 0x0a
        /*0056*/ 	.short	(.L_66 - .L_65)
	.align		4
.L_65:
        /*0058*/ 	.word	index@(.nv.constant0._Z7add_rowPiS_S_)
        /*005c*/ 	.short	0x0380
        /*005e*/ 	.short	0x0018


	//----- nvinfo : EIATTR_SW_WAR
	.align		4
.L_66:
        /*0060*/ 	.byte	0x04, 0x36
        /*0062*/ 	.short	(.L_68 - .L_67)
.L_67:
        /*0064*/ 	.word	0x00000008
.L_68:


//--------------------- .nv.callgraph             --------------------------
	.section	.nv.callgraph,"",@"SHT_CUDA_CALLGRAPH"
	.align	4
	.sectionentsize	8
	.align		4
        /*0000*/ 	.word	0x00000000
	.align		4
        /*0004*/ 	.word	0xffffffff
	.align		4
        /*0008*/ 	.word	index@(_Z11add_elementPiS_S_)
	.align		4
        /*000c*/ 	.word	index@(vprintf)
	.align		4
        /*0010*/ 	.word	index@(_Z7add_colPiS_S_)
	.align		4
        /*0014*/ 	.word	index@(vprintf)
	.align		4
        /*0018*/ 	.word	0x00000000
	.align		4
        /*001c*/ 	.word	0xfffffffe
	.align		4
        /*0020*/ 	.word	0x00000000
	.align		4
        /*0024*/ 	.word	0xfffffffd
	.align		4
        /*0028*/ 	.word	0x00000000
	.align		4
        /*002c*/ 	.word	0xfffffffc


//--------------------- .nv.constant4             --------------------------
	.section	.nv.constant4,"a",@progbits
	.align	8
	.align		8
.nv.constant4:
        /*0000*/ 	.dword	vprintf
	.align		8
        /*0008*/ 	.dword	$str


//--------------------- .text._Z11add_elementPiS_S_ --------------------------
	.section	.text._Z11add_elementPiS_S_,"ax",@progbits
	.align	128
        .global         _Z11add_elementPiS_S_
        .type           _Z11add_elementPiS_S_,@function
        .size           _Z11add_elementPiS_S_,(.L_x_5 - _Z11add_elementPiS_S_)
        .other          _Z11add_elementPiS_S_,@"STO_CUDA_ENTRY STV_DEFAULT"
_Z11add_elementPiS_S_:
.text._Z11add_elementPiS_S_:
[----:B------:R-:W0:Y:S01]  /*0000*/  LDC R1, c[0x0][0x37c] ;  /* 0x0000df00ff017b82 */ /* 0x000e220000000800 */
[----:B------:R-:W1:Y:S01]  /*0010*/  S2R R2, SR_CTAID.X ;  /* 0x0000000000027919 */ /* 0x000e620000002500 */
[----:B------:R-:W2:Y:S01]  /*0020*/  LDCU UR5, c[0x0][0x2fc] ;  /* 0x00005f80ff0577ac */ /* 0x000ea20008000800 */
[----:B0-----:R-:W-:Y:S01]  /*0030*/  IADD3 R1, PT, PT, R1, -0x8, RZ ;  /* 0xfffffff801017810 */ /* 0x001fe20007ffe0ff */
[----:B------:R-:W1:Y:S01]  /*0040*/  S2R R3, SR_TID.X ;  /* 0x0000000000037919 */ /* 0x000e620000002100 */
[----:B------:R-:W1:Y:S01]  /*0050*/  LDCU UR6, c[0x0][0x360] ;  /* 0x00006c00ff0677ac */ /* 0x000e620008000800 */
[----:B------:R-:W-:Y:S01]  /*0060*/  MOV R0, 0x0 ;  /* 0x0000000000007802 */ /* 0x000fe20000000f00 */
[----:B------:R-:W0:Y:S03]  /*0070*/  LDCU UR4, c[0x0][0x2f8] ;  /* 0x00005f00ff0477ac */ /* 0x000e260008000800 */
[----:B------:R3:W4:Y:S01]  /*0080*/  LDC.64 R8, c[0x4][R0] ;  /* 0x0100000000087b82 */ /* 0x0007220000000a00 */
[----:B------:R-:W1:Y:S01]  /*0090*/  LDCU.64 UR36, c[0x0][0x358] ;  /* 0x00006b00ff2477ac */ /* 0x000e620008000a00 */
[----:B0-----:R-:W-:-:S04]  /*00a0*/  IADD3 R6, P0, PT, R1, UR4, RZ ;  /* 0x0000000401067c10 */ /* 0x001fc8000ff1e0ff */
[----:B--2---:R-:W-:Y:S01]  /*00b0*/  IADD3.X R7, PT, PT, RZ, UR5, RZ, P0, !PT ;  /* 0x00000005ff077c10 */ /* 0x004fe200087fe4ff */
[----:B-1----:R-:W-:Y:S01]  /*00c0*/  IMAD R2, R2, UR6, R3 ;  /* 0x0000000602027c24 */ /* 0x002fe2000f8e0203 */
[----:B------:R-:W0:Y:S04]  /*00d0*/  LDCU.64 UR6, c[0x4][0x8] ;  /* 0x01000100ff0677ac */ /* 0x000e280008000a00 */
[----:B------:R3:W-:Y:S01]  /*00e0*/  STL [R1], R2 ;  /* 0x0000000201007387 */ /* 0x0007e20000100800 */
[----:B0-----:R-:W-:Y:S01]  /*00f0*/  MOV R4, UR6 ;  /* 0x0000000600047c02 */ /* 0x001fe20008000f00 */
[----:B---3--:R-:W-:-:S07]  /*0100*/  IMAD.U32 R5, RZ, RZ, UR7 ;  /* 0x00000007ff057e24 */ /* 0x008fce000f8e00ff */
[----:B------:R-:W-:-:S07]  /*0110*/  LEPC R20, `(.L_x_0) ;  /* 0x000000001014794e */ /* 0x000fce0000000000 */
[----:B----4-:R-:W-:Y:S05]  /*0120*/  CALL.ABS.NOINC R8 ;  /* 0x0000000008007343 */ /* 0x010fea0003c00000 */
.L_x_0:
[----:B------:R-:W0:Y:S08]  /*0130*/  LDC.64 R4, c[0x0][0x380] ;  /* 0x0000e000ff047b82 */ /* 0x000e300000000a00 */
[----:B------:R-:W1:Y:S08]  /*0140*/  LDC.64 R6, c[0x0][0x388] ;  /* 0x0000e200ff067b82 */ /* 0x000e700000000a00 */
[----:B------:R-:W2:Y:S01]  /*0150*/  LDC.64 R8, c[0x0][0x390] ;  /* 0x0000e400ff087b82 */ /* 0x000ea20000000a00 */
[----:B0-----:R-:W-:-:S06]  /*0160*/  IMAD.WIDE R4, R2, 0x4, R4 ;  /* 0x0000000402047825 */ /* 0x001fcc00078e0204 */
[----:B------:R-:W3:Y:S01]  /*0170*/  LDG.E R4, desc[UR36][R4.64] ;  /* 0x0000002404047981 */ /* 0x000ee2000c1e1900 */
[----:B-1----:R-:W-:-:S06]  /*0180*/  IMAD.WIDE R6, R2, 0x4, R6 ;  /* 0x0000000402067825 */ /* 0x002fcc00078e0206 */
[----:B------:R-:W3:Y:S01]  /*0190*/  LDG.E R7, desc[UR36][R6.64] ;  /* 0x0000002406077981 */ /* 0x000ee2000c1e1900 */
[----:B--2---:R-:W-:-:S04]  /*01a0*/  IMAD.WIDE R2, R2, 0x4, R8 ;  /* 0x0000000402027825 */ /* 0x004fc800078e0208 */
[----:B---3--:R-:W-:-:S05]  /*01b0*/  IMAD.IADD R9, R4, 0x1, R7 ;  /* 0x0000000104097824 */ /* 0x008fca00078e0207 */
[----:B------:R-:W-:Y:S01]  /*01c0*/  STG.E desc[UR36][R2.64], R9 ;  /* 0x0000000902007986 */ /* 0x000fe2000c101924 */
[----:B------:R-:W-:Y:S05]  /*01d0*/  EXIT ;  /* 0x000000000000794d */ /* 0x000fea0003800000 */
.L_x_1:
[----:B------:R-:W-:-:S00]  /*01e0*/  BRA `(.L_x_1) ;  /* 0xfffffffc00fc7947 */ /* 0x000fc0000383ffff */
[----:B------:R-:W-:-:S00]  /*01f0*/  NOP ;  /* 0x0000000000007918 */ /* 0x000fc00000000000 */
        /* <DEDUP_REMOVED lines=8> */
.L_x_5:


//--------------------- .text._Z7add_colPiS_S_    --------------------------
	.section	.text._Z7add_colPiS_S_,"ax",@progbits
	.align	128
        .global         _Z7add_colPiS_S_
        .type           _Z7add_colPiS_S_,@function
        .size           _Z7add_colPiS_S_,(.L_x_6 - _Z7add_colPiS_S_)
        .other          _Z7add_colPiS_S_,@"STO_CUDA_ENTRY STV_DEFAULT"
_Z7add_colPiS_S_:
.text._Z7add_colPiS_S_:
[----:B------:R-:W0:Y:S01]  /*0000*/  LDC R1, c[0x0][0x37c] ;  /* 0x0000df00ff017b82 */ /* 0x000e220000000800 */
[----:B------:R-:W1:Y:S01]  /*0010*/  S2R R2, SR_TID.X ;  /* 0x0000000000027919 */ /* 0x000e620000002100 */
[----:B0-----:R-:W-:Y:S01]  /*0020*/  VIADD R1, R1, 0xfffffff8 ;  /* 0xfffffff801017836 */ /* 0x001fe20000000000 */
[----:B------:R-:W-:Y:S01]  /*0030*/  MOV R0, 0x0 ;  /* 0x0000000000007802 */ /* 0x000fe20000000f00 */
[----:B------:R-:W0:Y:S04]  /*0040*/  LDCU UR4, c[0x0][0x2f8] ;  /* 0x00005f00ff0477ac */ /* 0x000e280008000800 */
[----:B------:R2:W3:Y:S01]  /*0050*/  LDC.64 R8, c[0x4][R0] ;  /* 0x0100000000087b82 */ /* 0x0004e20000000a00 */
[----:B------:R-:W4:Y:S01]  /*0060*/  LDCU.64 UR6, c[0x4][0x8] ;  /* 0x01000100ff0677ac */ /* 0x000f220008000a00 */
[----:B------:R-:W5:Y:S01]  /*0070*/  LDCU UR5, c[0x0][0x2fc] ;  /* 0x00005f80ff0577ac */ /* 0x000f620008000800 */
[----:B------:R-:W1:Y:S01]  /*0080*/  LDCU.64 UR36, c[0x0][0x358] ;  /* 0x00006b00ff2477ac */ /* 0x000e620008000a00 */
[----:B0-----:R-:W-:Y:S01]  /*0090*/  IADD3 R6, P0, PT, R1, UR4, RZ ;  /* 0x0000000401067c10 */ /* 0x001fe2000ff1e0ff */
[----:B----4-:R-:W-:Y:S01]  /*00a0*/  IMAD.U32 R4, RZ, RZ, UR6 ;  /* 0x00000006ff047e24 */ /* 0x010fe2000f8e00ff */
[----:B------:R-:W-:-:S03]  /*00b0*/  MOV R5, UR7 ;  /* 0x0000000700057c02 */ /* 0x000fc60008000f00 */
[----:B-----5:R-:W-:Y:S01]  /*00c0*/  IMAD.X R7, RZ, RZ, UR5, P0 ;  /* 0x00000005ff077e24 */ /* 0x020fe200080e06ff */
[----:B-1----:R2:W-:Y:S07]  /*00d0*/  STL [R1], R2 ;  /* 0x0000000201007387 */ /* 0x0025ee0000100800 */
[----:B------:R-:W-:-:S07]  /*00e0*/  LEPC R20, `(.L_x_2) ;  /* 0x000000001014794e */ /* 0x000fce0000000000 */
[----:B--23--:R-:W-:Y:S05]  /*00f0*/  CALL.ABS.NOINC R8 ;  /* 0x0000000008007343 */ /* 0x00cfea0003c00000 */
.L_x_2:
[----:B------:R-:W0:Y:S08]  /*0100*/  LDC.64 R4, c[0x0][0x380] ;  /* 0x0000e000ff047b82 */ /* 0x000e300000000a00 */
[----:B------:R-:W1:Y:S08]  /*0110*/  LDC.64 R6, c[0x0][0x388] ;  /* 0x0000e200ff067b82 */ /* 0x000e700000000a00 */
[----:B------:R-:W2:Y:S01]  /*0120*/  LDC.64 R8, c[0x0][0x390] ;  /* 0x0000e400ff087b82 */ /* 0x000ea20000000a00 */
[----:B0-----:R-:W-:-:S05]  /*0130*/  IMAD.WIDE.U32 R4, R2, 0x4, R4 ;  /* 0x0000000402047825 */ /* 0x001fca00078e0004 */
[----:B------:R-:W3:Y:S01]  /*0140*/  LDG.E R0, desc[UR36][R4.64] ;  /* 0x0000002404007981 */ /* 0x000ee2000c1e1900 */
[----:B-1----:R-:W-:-:S05]  /*0150*/  IMAD.WIDE.U32 R6, R2, 0x4, R6 ;  /* 0x0000000402067825 */ /* 0x002fca00078e0006 */
[----:B------:R-:W3:Y:S01]  /*0160*/  LDG.E R11, desc[UR36][R6.64] ;  /* 0x00000024060b7981 */ /* 0x000ee2000c1e1900 */
[----:B--2---:R-:W-:Y:S01]  /*0170*/  IMAD.WIDE.U32 R2, R2, 0x4, R8 ;  /* 0x0000000402027825 */ /* 0x004fe200078e0008 */
[----:B---3--:R-:W-:-:S05]  /*0180*/  IADD3 R11, PT, PT, R0, R11, RZ ;  /* 0x0000000b000b7210 */ /* 0x008fca0007ffe0ff */
[----:B------:R-:W-:Y:S04]  /*0190*/  STG.E desc[UR36][R2.64], R11 ;  /* 0x0000000b02007986 */ /* 0x000fe8000c101924 */
[----:B------:R-:W2:Y:S04]  /*01a0*/  LDG.E R0, desc[UR36][R4.64+0xc] ;  /* 0x00000c2404007981 */ /* 0x000ea8000c1e1900 */
[----:B------:R-:W2:Y:S02]  /*01b0*/  LDG.E R9, desc[UR36][R6.64+0xc] ;  /* 0x00000c2406097981 */ /* 0x000ea4000c1e1900 */
[----:B--2---:R-:W-:-:S05]  /*01c0*/  IMAD.IADD R9, R0, 0x1, R9 ;  /* 0x0000000100097824 */ /* 0x004fca00078e0209 */
[----:B------:R-:W-:Y:S04]  /*01d0*/  STG.E desc[UR36][R2.64+0xc], R9 ;  /* 0x00000c0902007986 */ /* 0x000fe8000c101924 */
[----:B------:R-:W2:Y:S04]  /*01e0*/  LDG.E R0, desc[UR36][R4.64+0x18] ;  /* 0x0000182404007981 */ /* 0x000ea8000c1e1900 */
[----:B------:R-:W2:Y:S02]  /*01f0*/  LDG.E R13, desc[UR36][R6.64+0x18] ;  /* 0x00001824060d7981 */ /* 0x000ea4000c1e1900 */
[----:B--2---:R-:W-:-:S05]  /*0200*/  IADD3 R13, PT, PT, R0, R13, RZ ;  /* 0x0000000d000d7210 */ /* 0x004fca0007ffe0ff */
[----:B------:R-:W-:Y:S04]  /*0210*/  STG.E desc[UR36][R2.64+0x18], R13 ;  /* 0x0000180d02007986 */ /* 0x000fe8000c101924 */
[----:B------:R-:W2:Y:S04]  /*0220*/  LDG.E R0, desc[UR36][R4.64+0x24] ;  /* 0x0000242404007981 */ /* 0x000ea8000c1e1900 */
[----:B------:R-:W2:Y:S02]  /*0230*/  LDG.E R15, desc[UR36][R6.64+0x24] ;  /* 0x00002424060f7981 */ /* 0x000ea4000c1e1900 */
[----:B--2---:R-:W-:-:S05]  /*0240*/  IADD3 R15, PT, PT, R0, R15, RZ ;  /* 0x0000000f000f7210 */ /* 0x004fca0007ffe0ff */
[----:B------:R-:W-:Y:S01]  /*0250*/  STG.E desc[UR36][R2.64+0x24], R15 ;  /* 0x0000240f02007986 */ /* 0x000fe2000c101924 */
[----:B------:R-:W-:Y:S05]  /*0260*/  EXIT ;  /* 0x000000000000794d */ /* 0x000fea0003800000 */
.L_x_3:
        /* <DEDUP_REMOVED lines=9> */
.L_x_6:


//--------------------- .text._Z7add_rowPiS_S_    --------------------------
	.section	.text._Z7add_rowPiS_S_,"ax",@progbits
	.align	128
        .global         _Z7add_rowPiS_S_
        .type           _Z7add_rowPiS_S_,@function
        .size           _Z7add_rowPiS_S_,(.L_x_7 - _Z7add_rowPiS_S_)
        .other          _Z7add_rowPiS_S_,@"STO_CUDA_ENTRY STV_DEFAULT"
_Z7add_rowPiS_S_:
.text._Z7add_rowPiS_S_:
[----:B------:R-:W-:Y:S01]  /*0000*/  LDC R1, c[0x0][0x37c] ;  /* 0x0000df00ff017b82 */ /* 0x000fe20000000800 */
[----:B------:R-:W0:Y:S07]  /*0010*/  S2R R9, SR_TID.X ;  /* 0x0000000000097919 */ /* 0x000e2e0000002100 */
[----:B------:R-:W1:Y:S01]  /*0020*/  LDC.64 R2, c[0x0][0x380] ;  /* 0x0000e000ff027b82 */ /* 0x000e620000000a00 */
[----:B------:R-:W2:Y:S07]  /*0030*/  LDCU.64 UR4, c[0x0][0x358] ;  /* 0x00006b00ff0477ac */ /* 0x000eae0008000a00 */
[----:B------:R-:W3:Y:S08]  /*0040*/  LDC.64 R4, c[0x0][0x388] ;  /* 0x0000e200ff047b82 */ /* 0x000ef00000000a00 */
[----:B------:R-:W4:Y:S01]  /*0050*/  LDC.64 R6, c[0x0][0x390] ;  /* 0x0000e400ff067b82 */ /* 0x000f220000000a00 */
[----:B0-----:R-:W-:-:S04]  /*0060*/  IMAD R9, R9, 0x3, RZ ;  /* 0x0000000309097824 */ /* 0x001fc800078e02ff */
[----:B-1----:R-:W-:-:S04]  /*0070*/  IMAD.WIDE.U32 R2, R9, 0x4, R2 ;  /* 0x0000000409027825 */ /* 0x002fc800078e0002 */
[C---:B---3--:R-:W-:Y:S01]  /*0080*/  IMAD.WIDE.U32 R4, R9.reuse, 0x4, R4 ;  /* 0x0000000409047825 */ /* 0x048fe200078e0004 */
[----:B--2---:R-:W2:Y:S04]  /*0090*/  LDG.E R0, desc[UR4][R2.64] ;  /* 0x0000000402007981 */ /* 0x004ea8000c1e1900 */
[----:B------:R-:W2:Y:S01]  /*00a0*/  LDG.E R11, desc[UR4][R4.64] ;  /* 0x00000004040b7981 */ /* 0x000ea2000c1e1900 */
[----:B----4-:R-:W-:Y:S01]  /*00b0*/  IMAD.WIDE.U32 R6, R9, 0x4, R6 ;  /* 0x0000000409067825 */ /* 0x010fe200078e0006 */
[----:B--2---:R-:W-:-:S05]  /*00c0*/  IADD3 R11, PT, PT, R0, R11, RZ ;  /* 0x0000000b000b7210 */ /* 0x004fca0007ffe0ff */
        /* <DEDUP_REMOVED lines=10> */
.L_x_4:
        /* <DEDUP_REMOVED lines=9> */
.L_x_7:


//--------------------- .nv.global.init           --------------------------
	.section	.nv.global.init,"aw",@progbits
.nv.global.init:
	.type		$str,@object
	.size		$str,(.L_0 - $str)
$str:
        /*0000*/ 	.byte	0x69, 0x64, 0x78, 0x20, 0x3d, 0x20, 0x25, 0x64, 0x0a, 0x00
.L_0:


//--------------------- .nv.shared.reserved.0     --------------------------
	.section	.nv.shared.reserved.0,"aw",@nobits
	.weak		__nv_reservedSMEM_offset_0_alias
	.size		__nv_reservedSMEM_offset_0_alias, 0, 64
	.other		__nv_reservedSMEM_offset_0_alias,@"STO_CUDA_RESERVED_SHARED STV_DEFAULT"
__nv_reservedSMEM_offset_0_alias:
	.zero		0
	.zero		64


//--------------------- .nv.constant0._Z11add_elementPiS_S_ --------------------------
	.section	.nv.constant0._Z11add_elementPiS_S_,"a",@progbits
	.sectionflags	@""
	.align	4
.nv.constant0._Z11add_elementPiS_S_:
	.zero		920


//--------------------- .nv.constant0._Z7add_colPiS_S_ --------------------------
	.section	.nv.constant0._Z7add_colPiS_S_,"a",@progbits
	.sectionflags	@""
	.align	4
.nv.constant0._Z7add_colPiS_S_:
	.zero		920


//--------------------- .nv.constant0._Z7add_rowPiS_S_ --------------------------
	.section	.nv.constant0._Z7add_rowPiS_S_,"a",@progbits
	.sectionflags	@""
	.align	4
.nv.constant0._Z7add_rowPiS_S_:
	.zero		920


//--------------------- SYMBOLS --------------------------

	.type		.nv.reservedSmem.offset0,@object
	.size		.nv.reservedSmem.offset0,0x4
	.type		vprintf,@function
